//
// Generated by NVIDIA NVVM Compiler
//
// Compiler Build ID: CL-36424714
// Cuda compilation tools, release 13.0, V13.0.88
// Based on NVVM 20.0.0
//

.version 9.0
.target sm_100
.address_size 64

	// .globl	_ZN4axpy11axpy_kernelEPdS0_d

.visible .entry _ZN4axpy11axpy_kernelEPdS0_d(
	.param .u64 .ptr .align 1 _ZN4axpy11axpy_kernelEPdS0_d_param_0,
	.param .u64 .ptr .align 1 _ZN4axpy11axpy_kernelEPdS0_d_param_1,
	.param .f64 _ZN4axpy11axpy_kernelEPdS0_d_param_2
)
{
	.reg .b32 	%r<2>;
	.reg .b64 	%rd<8>;
	.reg .b64 	%fd<5>;

	ld.param.u64 	%rd1, [_ZN4axpy11axpy_kernelEPdS0_d_param_0];
	ld.param.u64 	%rd2, [_ZN4axpy11axpy_kernelEPdS0_d_param_1];
	ld.param.f64 	%fd1, [_ZN4axpy11axpy_kernelEPdS0_d_param_2];
	cvta.to.global.u64 	%rd3, %rd2;
	cvta.to.global.u64 	%rd4, %rd1;
	mov.u32 	%r1, %tid.x;
	mul.wide.u32 	%rd5, %r1, 8;
	add.s64 	%rd6, %rd4, %rd5;
	ld.global.f64 	%fd2, [%rd6];
	add.s64 	%rd7, %rd3, %rd5;
	ld.global.f64 	%fd3, [%rd7];
	fma.rn.f64 	%fd4, %fd1, %fd3, %fd2;
	st.global.f64 	[%rd6], %fd4;
	ret;

}


// ===== COMPILED SASS (sm_100) =====

	.target	sm_100

	.elftype	@"ET_EXEC"


//--------------------- .note.nv.tkinfo           --------------------------
	.section	.note.nv.tkinfo,"",@"SHT_NOTE"
	.sectionflags	@"SHF_NOTE_NV_TKINFO"
	.tkinfo
        /*0018*/ 	.word	0x00000002
        /*0030*/ 	.string	""
        /*0030*/ 	.string	"ptxas"
        /*0030*/ 	.string	"Cuda compilation tools, release 13.0, V13.0.88"
        /*0030*/ 	.string	"Build cuda_13.0.r13.0/compiler.36424714_0"
        /*0030*/ 	.string	"-arch sm_100 -m 64 "



//--------------------- .note.nv.cuinfo           --------------------------
	.section	.note.nv.cuinfo,"",@"SHT_NOTE"
	.sectionflags	@"SHF_NOTE_NV_CUINFO"
        /*0018*/ 	.short	0x0002
        /*001a*/ 	.short	0x0064
        /*001c*/ 	.short	0x0082
	.zero		2


//--------------------- .nv.info                  --------------------------
	.section	.nv.info,"",@"SHT_CUDA_INFO"
	.align	4


	//----- nvinfo : EIATTR_REGCOUNT
	.align		4
        /*0000*/ 	.byte	0x04, 0x2f
        /*0002*/ 	.short	(.L_1 - .L_0)
	.align		4
.L_0:
        /*0004*/ 	.word	index@(_ZN4axpy11axpy_kernelEPdS0_d)
        /*0008*/ 	.word	0x0000000a


	//----- nvinfo : EIATTR_FRAME_SIZE
	.align		4
.L_1:
        /*000c*/ 	.byte	0x04, 0x11
        /*000e*/ 	.short	(.L_3 - .L_2)
	.align		4
.L_2:
        /*0010*/ 	.word	index@(_ZN4axpy11axpy_kernelEPdS0_d)
        /*0014*/ 	.word	0x00000000


	//----- nvinfo : EIATTR_MIN_STACK_SIZE
	.align		4
.L_3:
        /*0018*/ 	.byte	0x04, 0x12
        /*001a*/ 	.short	(.L_5 - .L_4)
	.align		4
.L_4:
        /*001c*/ 	.word	index@(_ZN4axpy11axpy_kernelEPdS0_d)
        /*0020*/ 	.word	0x00000000
.L_5:


//--------------------- .nv.compat                --------------------------
	.section	.nv.compat,"",@"SHT_CUDA_COMPAT_INFO"
	.align	4
        /*0000*/ 	.byte	0x02, 0x09, 0x00, 0x00, 0x02, 0x02, 0x01, 0x00, 0x02, 0x05, 0x05, 0x00, 0x03, 0x07, 0x01, 0x01
        /*0010*/ 	.byte	0x02, 0x03, 0x00, 0x00, 0x02, 0x06, 0x01, 0x00, 0x04, 0x0b, 0x08, 0x00, 0x01, 0x00, 0x00, 0x00
        /*0020*/ 	.byte	0x00, 0x00, 0x00, 0x00


//--------------------- .nv.info._ZN4axpy11axpy_kernelEPdS0_d --------------------------
	.section	.nv.info._ZN4axpy11axpy_kernelEPdS0_d,"",@"SHT_CUDA_INFO"
	.sectionflags	@""
	.align	4


	//----- nvinfo : EIATTR_CUDA_API_VERSION
	.align		4
        /*0000*/ 	.byte	0x04, 0x37
        /*0002*/ 	.short	(.L_7 - .L_6)
.L_6:
        /*0004*/ 	.word	0x00000082


	//----- nvinfo : EIATTR_KPARAM_INFO
	.align		4
.L_7:
        /*0008*/ 	.byte	0x04, 0x17
        /*000a*/ 	.short	(.L_9 - .L_8)
.L_8:
        /*000c*/ 	.word	0x00000000
        /*0010*/ 	.short	0x0002
        /*0012*/ 	.short	0x0010
        /*0014*/ 	.byte	0x00, 0xf0, 0x21, 0x00


	//----- nvinfo : EIATTR_KPARAM_INFO
	.align		4
.L_9:
        /*0018*/ 	.byte	0x04, 0x17
        /*001a*/ 	.short	(.L_11 - .L_10)
.L_10:
        /*001c*/ 	.word	0x00000000
        /*0020*/ 	.short	0x0001
        /*0022*/ 	.short	0x0008
        /*0024*/ 	.byte	0x00, 0xf5, 0x21, 0x00


	//----- nvinfo : EIATTR_KPARAM_INFO
	.align		4
.L_11:
        /*0028*/ 	.byte	0x04, 0x17
        /*002a*/ 	.short	(.L_13 - .L_12)
.L_12:
        /*002c*/ 	.word	0x00000000
        /*0030*/ 	.short	0x0000
        /*0032*/ 	.short	0x0000
        /*0034*/ 	.byte	0x00, 0xf5, 0x21, 0x00


	//----- nvinfo : EIATTR_SPARSE_MMA_MASK
	.align		4
.L_13:
        /*0038*/ 	.byte	0x03, 0x50
        /*003a*/ 	.short	0x0000


	//----- nvinfo : EIATTR_MAXREG_COUNT
	.align		4
        /*003c*/ 	.byte	0x03, 0x1b
        /*003e*/ 	.short	0x00ff


	//----- nvinfo : EIATTR_MERCURY_ISA_VERSION
	.align		4
        /*0040*/ 	.byte	0x03, 0x5f
        /*0042*/ 	.short	0x0101


	//----- nvinfo : EIATTR_VRC_CTA_INIT_COUNT
	.align		4
        /*0044*/ 	.byte	0x02, 0x4a
	.zero		1
	.zero		1


	//----- nvinfo : EIATTR_EXIT_INSTR_OFFSETS
	.align		4
        /*0048*/ 	.byte	0x04, 0x1c
        /*004a*/ 	.short	(.L_15 - .L_14)


	//   ....[0]....
.L_14:
        /*004c*/ 	.word	0x000000c0


	//----- nvinfo : EIATTR_CBANK_PARAM_SIZE
	.align		4
.L_15:
        /*0050*/ 	.byte	0x03, 0x19
        /*0052*/ 	.short	0x0018


	//----- nvinfo : EIATTR_PARAM_CBANK
	.align		4
        /*0054*/ 	.byte	0x04, 0x0a
        /*0056*/ 	.short	(.L_17 - .L_16)
	.align		4
.L_16:
        /*0058*/ 	.word	index@(.nv.constant0._ZN4axpy11axpy_kernelEPdS0_d)
        /*005c*/ 	.short	0x0380
        /*005e*/ 	.short	0x0018


	//----- nvinfo : EIATTR_SW_WAR
	.align		4
.L_17:
        /*0060*/ 	.byte	0x04, 0x36
        /*0062*/ 	.short	(.L_19 - .L_18)
.L_18:
        /*0064*/ 	.word	0x00000008
.L_19:


//--------------------- .nv.callgraph             --------------------------
	.section	.nv.callgraph,"",@"SHT_CUDA_CALLGRAPH"
	.align	4
	.sectionentsize	8
	.align		4
        /*0000*/ 	.word	0x00000000
	.align		4
        /*0004*/ 	.word	0xffffffff
	.align		4
        /*0008*/ 	.word	0x00000000
	.align		4
        /*000c*/ 	.word	0xfffffffe
	.align		4
        /*0010*/ 	.word	0x00000000
	.align		4
        /*0014*/ 	.word	0xfffffffd
	.align		4
        /*0018*/ 	.word	0x00000000
	.align		4
        /*001c*/ 	.word	0xfffffffc


//--------------------- .text._ZN4axpy11axpy_kernelEPdS0_d --------------------------
	.section	.text._ZN4axpy11axpy_kernelEPdS0_d,"ax",@progbits
	.align	128
        .global         _ZN4axpy11axpy_kernelEPdS0_d
        .type           _ZN4axpy11axpy_kernelEPdS0_d,@function
        .size           _ZN4axpy11axpy_kernelEPdS0_d,(.L_x_1 - _ZN4axpy11axpy_kernelEPdS0_d)
        .other          _ZN4axpy11axpy_kernelEPdS0_d,@"STO_CUDA_ENTRY STV_DEFAULT"
_ZN4axpy11axpy_kernelEPdS0_d:
.text._ZN4axpy11axpy_kernelEPdS0_d:
[----:B------:R-:W-:Y:S01]  /*0000*/  LDC R1, c[0x0][0x37c] ;  /* 0x0000df00ff017b82 */ /* 0x000fe20000000800 */
[----:B------:R-:W0:Y:S07]  /*0010*/  S2R R5, SR_TID.X ;  /* 0x0000000000057919 */ /* 0x000e2e0000002100 */
[----:B------:R-:W0:Y:S01]  /*0020*/  LDC.64 R6, c[0x0][0x388] ;  /* 0x0000e200ff067b82 */ /* 0x000e220000000a00 */
[----:B------:R-:W1:Y:S01]  /*0030*/  LDCU.64 UR4, c[0x0][0x358] ;  /* 0x00006b00ff0477ac */ /* 0x000e620008000a00 */
[----:B------:R-:W2:Y:S06]  /*0040*/  LDCU.64 UR6, c[0x0][0x390] ;  /* 0x00007200ff0677ac */ /* 0x000eac0008000a00 */
[----:B------:R-:W3:Y:S01]  /*0050*/  LDC.64 R2, c[0x0][0x380] ;  /* 0x0000e000ff027b82 */ /* 0x000ee20000000a00 */
[----:B0-----:R-:W-:-:S04]  /*0060*/  IMAD.WIDE.U32 R6, R5, 0x8, R6 ;  /* 0x0000000805067825 */ /* 0x001fc800078e0006 */
[----:B---3--:R-:W-:Y:S02]  /*0070*/  IMAD.WIDE.U32 R2, R5, 0x8, R2 ;  /* 0x0000000805027825 */ /* 0x008fe400078e0002 */
[----:B-1----:R-:W2:Y:S04]  /*0080*/  LDG.E.64 R6, desc[UR4][R6.64] ;  /* 0x0000000406067981 */ /* 0x002ea8000c1e1b00 */
[----:B------:R-:W2:Y:S02]  /*0090*/  LDG.E.64 R4, desc[UR4][R2.64] ;  /* 0x0000000402047981 */ /* 0x000ea4000c1e1b00 */
[----:B--2---:R-:W-:-:S07]  /*00a0*/  DFMA R4, R6, UR6, R4 ;  /* 0x0000000606047c2b */ /* 0x004fce0008000004 */
[----:B------:R-:W-:Y:S01]  /*00b0*/  STG.E.64 desc[UR4][R2.64], R4 ;  /* 0x0000000402007986 */ /* 0x000fe2000c101b04 */
[----:B------:R-:W-:Y:S05]  /*00c0*/  EXIT ;  /* 0x000000000000794d */ /* 0x000fea0003800000 */
.L_x_0:
[----:B------:R-:W-:-:S00]  /*00d0*/  BRA `(.L_x_0) ;  /* 0xfffffffc00fc7947 */ /* 0x000fc0000383ffff */
[----:B------:R-:W-:-:S00]  /*00e0*/  NOP ;  /* 0x0000000000007918 */ /* 0x000fc00000000000 */
        /* <DEDUP_REMOVED lines=9> */
.L_x_1:


//--------------------- .nv.shared.reserved.0     --------------------------
	.section	.nv.shared.reserved.0,"aw",@nobits
	.weak		__nv_reservedSMEM_offset_0_alias
	.size		__nv_reservedSMEM_offset_0_alias, 0, 64
	.other		__nv_reservedSMEM_offset_0_alias,@"STO_CUDA_RESERVED_SHARED STV_DEFAULT"
__nv_reservedSMEM_offset_0_alias:
	.zero		0
	.zero		64


//--------------------- .nv.constant0._ZN4axpy11axpy_kernelEPdS0_d --------------------------
	.section	.nv.constant0._ZN4axpy11axpy_kernelEPdS0_d,"a",@progbits
	.sectionflags	@""
	.align	4
.nv.constant0._ZN4axpy11axpy_kernelEPdS0_d:
	.zero		920


//--------------------- SYMBOLS --------------------------

	.type		.nv.reservedSmem.offset0,@object
	.size		.nv.reservedSmem.offset0,0x4
